//
// Generated by NVIDIA NVVM Compiler
//
// Compiler Build ID: CL-36424714
// Cuda compilation tools, release 13.0, V13.0.88
// Based on NVVM 20.0.0
//

.version 9.0
.target sm_100
.address_size 64

	// .globl	_Z10sinfKernelPKfPfi
.global .align 4 .b8 __cudart_i2opi_f[24] = {65, 144, 67, 60, 153, 149, 98, 219, 192, 221, 52, 245, 209, 87, 39, 252, 41, 21, 68, 78, 110, 131, 249, 162};

.visible .entry _Z10sinfKernelPKfPfi(
	.param .u64 .ptr .align 1 _Z10sinfKernelPKfPfi_param_0,
	.param .u64 .ptr .align 1 _Z10sinfKernelPKfPfi_param_1,
	.param .u32 _Z10sinfKernelPKfPfi_param_2
)
{
	.local .align 4 .b8 	__local_depot0[28];
	.reg .b64 	%SP;
	.reg .b64 	%SPL;
	.reg .pred 	%p<10>;
	.reg .b32 	%r<45>;
	.reg .b32 	%f<28>;
	.reg .b64 	%rd<29>;
	.reg .b64 	%fd<3>;

	mov.u64 	%SPL, __local_depot0;
	ld.param.u64 	%rd9, [_Z10sinfKernelPKfPfi_param_0];
	ld.param.u64 	%rd10, [_Z10sinfKernelPKfPfi_param_1];
	ld.param.u32 	%r16, [_Z10sinfKernelPKfPfi_param_2];
	add.u64 	%rd1, %SPL, 0;
	mov.u32 	%r17, %ctaid.x;
	mov.u32 	%r18, %ntid.x;
	mov.u32 	%r19, %tid.x;
	mad.lo.s32 	%r1, %r17, %r18, %r19;
	setp.ge.s32 	%p1, %r1, %r16;
	@%p1 bra 	$L__BB0_10;
	cvta.to.global.u64 	%rd12, %rd9;
	mul.wide.s32 	%rd13, %r1, 4;
	add.s64 	%rd14, %rd12, %rd13;
	ld.global.f32 	%f1, [%rd14];
	mul.f32 	%f7, %f1, 0f3F22F983;
	cvt.rni.s32.f32 	%r44, %f7;
	cvt.rn.f32.s32 	%f8, %r44;
	fma.rn.f32 	%f9, %f8, 0fBFC90FDA, %f1;
	fma.rn.f32 	%f10, %f8, 0fB3A22168, %f9;
	fma.rn.f32 	%f27, %f8, 0fA7C234C5, %f10;
	abs.f32 	%f3, %f1;
	setp.ltu.f32 	%p2, %f3, 0f47CE4780;
	@%p2 bra 	$L__BB0_9;
	setp.neu.f32 	%p3, %f3, 0f7F800000;
	@%p3 bra 	$L__BB0_4;
	mov.f32 	%f13, 0f00000000;
	mul.rn.f32 	%f27, %f1, %f13;
	mov.b32 	%r44, 0;
	bra.uni 	$L__BB0_9;
$L__BB0_4:
	mov.b32 	%r3, %f1;
	shl.b32 	%r21, %r3, 8;
	or.b32  	%r4, %r21, -2147483648;
	mov.b64 	%rd28, 0;
	mov.b32 	%r41, 0;
	mov.u64 	%rd26, __cudart_i2opi_f;
	mov.u64 	%rd27, %rd1;
$L__BB0_5:
	.pragma "nounroll";
	ld.global.nc.u32 	%r22, [%rd26];
	mad.wide.u32 	%rd17, %r22, %r4, %rd28;
	shr.u64 	%rd28, %rd17, 32;
	st.local.u32 	[%rd27], %rd17;
	add.s32 	%r41, %r41, 1;
	add.s64 	%rd27, %rd27, 4;
	add.s64 	%rd26, %rd26, 4;
	setp.ne.s32 	%p4, %r41, 6;
	@%p4 bra 	$L__BB0_5;
	shr.u32 	%r23, %r3, 23;
	st.local.u32 	[%rd1+24], %rd28;
	and.b32  	%r7, %r23, 31;
	and.b32  	%r24, %r23, 224;
	add.s32 	%r25, %r24, -128;
	shr.u32 	%r26, %r25, 5;
	mul.wide.u32 	%rd18, %r26, 4;
	sub.s64 	%rd8, %rd1, %rd18;
	ld.local.u32 	%r42, [%rd8+24];
	ld.local.u32 	%r43, [%rd8+20];
	setp.eq.s32 	%p5, %r7, 0;
	@%p5 bra 	$L__BB0_8;
	shf.l.wrap.b32 	%r42, %r43, %r42, %r7;
	ld.local.u32 	%r27, [%rd8+16];
	shf.l.wrap.b32 	%r43, %r27, %r43, %r7;
$L__BB0_8:
	shr.u32 	%r28, %r42, 30;
	shf.l.wrap.b32 	%r29, %r43, %r42, 2;
	shl.b32 	%r30, %r43, 2;
	shr.u32 	%r31, %r29, 31;
	add.s32 	%r32, %r31, %r28;
	neg.s32 	%r33, %r32;
	setp.lt.s32 	%p6, %r3, 0;
	selp.b32 	%r44, %r33, %r32, %p6;
	xor.b32  	%r34, %r29, %r3;
	shr.s32 	%r35, %r29, 31;
	xor.b32  	%r36, %r35, %r29;
	xor.b32  	%r37, %r35, %r30;
	cvt.u64.u32 	%rd19, %r36;
	shl.b64 	%rd20, %rd19, 32;
	cvt.u64.u32 	%rd21, %r37;
	or.b64  	%rd22, %rd20, %rd21;
	cvt.rn.f64.s64 	%fd1, %rd22;
	mul.f64 	%fd2, %fd1, 0d3BF921FB54442D19;
	cvt.rn.f32.f64 	%f11, %fd2;
	neg.f32 	%f12, %f11;
	setp.lt.s32 	%p7, %r34, 0;
	selp.f32 	%f27, %f12, %f11, %p7;
$L__BB0_9:
	mul.rn.f32 	%f14, %f27, %f27;
	and.b32  	%r39, %r44, 1;
	setp.eq.b32 	%p8, %r39, 1;
	selp.f32 	%f15, 0f3F800000, %f27, %p8;
	fma.rn.f32 	%f16, %f14, %f15, 0f00000000;
	fma.rn.f32 	%f17, %f14, 0f37CBAC00, 0fBAB607ED;
	selp.f32 	%f18, %f17, 0fB94D4153, %p8;
	selp.f32 	%f19, 0f3D2AAABB, 0f3C0885E4, %p8;
	fma.rn.f32 	%f20, %f18, %f14, %f19;
	selp.f32 	%f21, 0fBEFFFFFF, 0fBE2AAAA8, %p8;
	fma.rn.f32 	%f22, %f20, %f14, %f21;
	fma.rn.f32 	%f23, %f22, %f16, %f15;
	and.b32  	%r40, %r44, 2;
	setp.eq.s32 	%p9, %r40, 0;
	mov.f32 	%f24, 0f00000000;
	sub.f32 	%f25, %f24, %f23;
	selp.f32 	%f26, %f23, %f25, %p9;
	cvta.to.global.u64 	%rd23, %rd10;
	add.s64 	%rd25, %rd23, %rd13;
	st.global.f32 	[%rd25], %f26;
$L__BB0_10:
	ret;

}


// ===== COMPILED SASS (sm_100) =====

	.target	sm_100

	.elftype	@"ET_EXEC"


//--------------------- .note.nv.tkinfo           --------------------------
	.section	.note.nv.tkinfo,"",@"SHT_NOTE"
	.sectionflags	@"SHF_NOTE_NV_TKINFO"
	.tkinfo
        /*0018*/ 	.word	0x00000002
        /*0030*/ 	.string	""
        /*0030*/ 	.string	"ptxas"
        /*0030*/ 	.string	"Cuda compilation tools, release 13.0, V13.0.88"
        /*0030*/ 	.string	"Build cuda_13.0.r13.0/compiler.36424714_0"
        /*0030*/ 	.string	"-arch sm_100 -m 64 "



//--------------------- .note.nv.cuinfo           --------------------------
	.section	.note.nv.cuinfo,"",@"SHT_NOTE"
	.sectionflags	@"SHF_NOTE_NV_CUINFO"
        /*0018*/ 	.short	0x0002
        /*001a*/ 	.short	0x0064
        /*001c*/ 	.short	0x0082
	.zero		2


//--------------------- .nv.info                  --------------------------
	.section	.nv.info,"",@"SHT_CUDA_INFO"
	.align	4


	//----- nvinfo : EIATTR_REGCOUNT
	.align		4
        /*0000*/ 	.byte	0x04, 0x2f
        /*0002*/ 	.short	(.L_2 - .L_1)
	.align		4
.L_1:
        /*0004*/ 	.word	index@(_Z10sinfKernelPKfPfi)
        /*0008*/ 	.word	0x00000012


	//----- nvinfo : EIATTR_FRAME_SIZE
	.align		4
.L_2:
        /*000c*/ 	.byte	0x04, 0x11
        /*000e*/ 	.short	(.L_4 - .L_3)
	.align		4
.L_3:
        /*0010*/ 	.word	index@(_Z10sinfKernelPKfPfi)
        /*0014*/ 	.word	0x00000000


	//----- nvinfo : EIATTR_MIN_STACK_SIZE
	.align		4
.L_4:
        /*0018*/ 	.byte	0x04, 0x12
        /*001a*/ 	.short	(.L_6 - .L_5)
	.align		4
.L_5:
        /*001c*/ 	.word	index@(_Z10sinfKernelPKfPfi)
        /*0020*/ 	.word	0x00000000
.L_6:


//--------------------- .nv.compat                --------------------------
	.section	.nv.compat,"",@"SHT_CUDA_COMPAT_INFO"
	.align	4
        /*0000*/ 	.byte	0x02, 0x09, 0x00, 0x00, 0x02, 0x02, 0x01, 0x00, 0x02, 0x05, 0x05, 0x00, 0x03, 0x07, 0x01, 0x01
        /*0010*/ 	.byte	0x02, 0x03, 0x00, 0x00, 0x02, 0x06, 0x01, 0x00, 0x04, 0x0b, 0x08, 0x00, 0x01, 0x00, 0x00, 0x00
        /*0020*/ 	.byte	0x00, 0x00, 0x00, 0x00


//--------------------- .nv.info._Z10sinfKernelPKfPfi --------------------------
	.section	.nv.info._Z10sinfKernelPKfPfi,"",@"SHT_CUDA_INFO"
	.sectionflags	@""
	.align	4


	//----- nvinfo : EIATTR_CUDA_API_VERSION
	.align		4
        /*0000*/ 	.byte	0x04, 0x37
        /*0002*/ 	.short	(.L_8 - .L_7)
.L_7:
        /*0004*/ 	.word	0x00000082


	//----- nvinfo : EIATTR_KPARAM_INFO
	.align		4
.L_8:
        /*0008*/ 	.byte	0x04, 0x17
        /*000a*/ 	.short	(.L_10 - .L_9)
.L_9:
        /*000c*/ 	.word	0x00000000
        /*0010*/ 	.short	0x0002
        /*0012*/ 	.short	0x0010
        /*0014*/ 	.byte	0x00, 0xf0, 0x11, 0x00


	//----- nvinfo : EIATTR_KPARAM_INFO
	.align		4
.L_10:
        /*0018*/ 	.byte	0x04, 0x17
        /*001a*/ 	.short	(.L_12 - .L_11)
.L_11:
        /*001c*/ 	.word	0x00000000
        /*0020*/ 	.short	0x0001
        /*0022*/ 	.short	0x0008
        /*0024*/ 	.byte	0x00, 0xf5, 0x21, 0x00


	//----- nvinfo : EIATTR_KPARAM_INFO
	.align		4
.L_12:
        /*0028*/ 	.byte	0x04, 0x17
        /*002a*/ 	.short	(.L_14 - .L_13)
.L_13:
        /*002c*/ 	.word	0x00000000
        /*0030*/ 	.short	0x0000
        /*0032*/ 	.short	0x0000
        /*0034*/ 	.byte	0x00, 0xf5, 0x21, 0x00


	//----- nvinfo : EIATTR_SPARSE_MMA_MASK
	.align		4
.L_14:
        /*0038*/ 	.byte	0x03, 0x50
        /*003a*/ 	.short	0x0000


	//----- nvinfo : EIATTR_MAXREG_COUNT
	.align		4
        /*003c*/ 	.byte	0x03, 0x1b
        /*003e*/ 	.short	0x00ff


	//----- nvinfo : EIATTR_MERCURY_ISA_VERSION
	.align		4
        /*0040*/ 	.byte	0x03, 0x5f
        /*0042*/ 	.short	0x0101


	//----- nvinfo : EIATTR_VRC_CTA_INIT_COUNT
	.align		4
        /*0044*/ 	.byte	0x02, 0x4a
	.zero		1
	.zero		1


	//----- nvinfo : EIATTR_EXIT_INSTR_OFFSETS
	.align		4
        /*0048*/ 	.byte	0x04, 0x1c
        /*004a*/ 	.short	(.L_16 - .L_15)


	//   ....[0]....
.L_15:
        /*004c*/ 	.word	0x00000070


	//   ....[1]....
        /*0050*/ 	.word	0x000008a0


	//----- nvinfo : EIATTR_CRS_STACK_SIZE
	.align		4
.L_16:
        /*0054*/ 	.byte	0x04, 0x1e
        /*0056*/ 	.short	(.L_18 - .L_17)
.L_17:
        /*0058*/ 	.word	0x00000000


	//----- nvinfo : EIATTR_CBANK_PARAM_SIZE
	.align		4
.L_18:
        /*005c*/ 	.byte	0x03, 0x19
        /*005e*/ 	.short	0x0014


	//----- nvinfo : EIATTR_PARAM_CBANK
	.align		4
        /*0060*/ 	.byte	0x04, 0x0a
        /*0062*/ 	.short	(.L_20 - .L_19)
	.align		4
.L_19:
        /*0064*/ 	.word	index@(.nv.constant0._Z10sinfKernelPKfPfi)
        /*0068*/ 	.short	0x0380
        /*006a*/ 	.short	0x0014


	//----- nvinfo : EIATTR_SW_WAR
	.align		4
.L_20:
        /*006c*/ 	.byte	0x04, 0x36
        /*006e*/ 	.short	(.L_22 - .L_21)
.L_21:
        /*0070*/ 	.word	0x00000008
.L_22:


//--------------------- .nv.callgraph             --------------------------
	.section	.nv.callgraph,"",@"SHT_CUDA_CALLGRAPH"
	.align	4
	.sectionentsize	8
	.align		4
        /*0000*/ 	.word	0x00000000
	.align		4
        /*0004*/ 	.word	0xffffffff
	.align		4
        /*0008*/ 	.word	0x00000000
	.align		4
        /*000c*/ 	.word	0xfffffffe
	.align		4
        /*0010*/ 	.word	0x00000000
	.align		4
        /*0014*/ 	.word	0xfffffffd
	.align		4
        /*0018*/ 	.word	0x00000000
	.align		4
        /*001c*/ 	.word	0xfffffffc


//--------------------- .nv.constant4             --------------------------
	.section	.nv.constant4,"a",@progbits
	.align	8
	.align		8
.nv.constant4:
        /*0000*/ 	.dword	__cudart_i2opi_f


//--------------------- .text._Z10sinfKernelPKfPfi --------------------------
	.section	.text._Z10sinfKernelPKfPfi,"ax",@progbits
	.align	128
        .global         _Z10sinfKernelPKfPfi
        .type           _Z10sinfKernelPKfPfi,@function
        .size           _Z10sinfKernelPKfPfi,(.L_x_6 - _Z10sinfKernelPKfPfi)
        .other          _Z10sinfKernelPKfPfi,@"STO_CUDA_ENTRY STV_DEFAULT"
_Z10sinfKernelPKfPfi:
.text._Z10sinfKernelPKfPfi:
[----:B------:R-:W-:Y:S01]  /*0000*/  LDC R1, c[0x0][0x37c] ;  /* 0x0000df00ff017b82 */ /* 0x000fe20000000800 */
[----:B------:R-:W0:Y:S07]  /*0010*/  S2R R3, SR_TID.X ;  /* 0x0000000000037919 */ /* 0x000e2e0000002100 */
[----:B------:R-:W0:Y:S01]  /*0020*/  S2UR UR4, SR_CTAID.X ;  /* 0x00000000000479c3 */ /* 0x000e220000002500 */
[----:B------:R-:W1:Y:S07]  /*0030*/  LDCU UR5, c[0x0][0x390] ;  /* 0x00007200ff0577ac */ /* 0x000e6e0008000800 */
[----:B------:R-:W0:Y:S02]  /*0040*/  LDC R2, c[0x0][0x360] ;  /* 0x0000d800ff027b82 */ /* 0x000e240000000800 */
[----:B0-----:R-:W-:-:S05]  /*0050*/  IMAD R2, R2, UR4, R3 ;  /* 0x0000000402027c24 */ /* 0x001fca000f8e0203 */
[----:B-1----:R-:W-:-:S13]  /*0060*/  ISETP.GE.AND P0, PT, R2, UR5, PT ;  /* 0x0000000502007c0c */ /* 0x002fda000bf06270 */
[----:B------:R-:W-:Y:S05]  /*0070*/  @P0 EXIT ;  /* 0x000000000000094d */ /* 0x000fea0003800000 */
[----:B------:R-:W0:Y:S01]  /*0080*/  LDC.64 R4, c[0x0][0x380] ;  /* 0x0000e000ff047b82 */ /* 0x000e220000000a00 */
[----:B------:R-:W1:Y:S01]  /*0090*/  LDCU.64 UR6, c[0x0][0x358] ;  /* 0x00006b00ff0677ac */ /* 0x000e620008000a00 */
[----:B0-----:R-:W-:-:S05]  /*00a0*/  IMAD.WIDE R4, R2, 0x4, R4 ;  /* 0x0000000402047825 */ /* 0x001fca00078e0204 */
[----:B-1----:R-:W2:Y:S01]  /*00b0*/  LDG.E R0, desc[UR6][R4.64] ;  /* 0x0000000604007981 */ /* 0x002ea2000c1e1900 */
[----:B------:R-:W-:Y:S01]  /*00c0*/  BSSY.RECONVERGENT B0, `(.L_x_0) ;  /* 0x0000069000007945 */ /* 0x000fe20003800200 */
[C---:B--2---:R-:W-:Y:S01]  /*00d0*/  FMUL R3, R0.reuse, 0.63661974668502807617 ;  /* 0x3f22f98300037820 */ /* 0x044fe20000400000 */
[----:B------:R-:W-:-:S05]  /*00e0*/  FSETP.GE.AND P0, PT, |R0|, 105615, PT ;  /* 0x47ce47800000780b */ /* 0x000fca0003f06200 */
[----:B------:R-:W0:Y:S02]  /*00f0*/  F2I.NTZ R3, R3 ;  /* 0x0000000300037305 */ /* 0x000e240000203100 */
[----:B0-----:R-:W-:-:S05]  /*0100*/  I2FP.F32.S32 R7, R3 ;  /* 0x0000000300077245 */ /* 0x001fca0000201400 */
[----:B------:R-:W-:-:S04]  /*0110*/  FFMA R6, R7, -1.5707962512969970703, R0 ;  /* 0xbfc90fda07067823 */ /* 0x000fc80000000000 */
[----:B------:R-:W-:-:S04]  /*0120*/  FFMA R6, R7, -7.5497894158615963534e-08, R6 ;  /* 0xb3a2216807067823 */ /* 0x000fc80000000006 */
[----:B------:R-:W-:Y:S01]  /*0130*/  FFMA R6, R7, -5.3903029534742383927e-15, R6 ;  /* 0xa7c234c507067823 */ /* 0x000fe20000000006 */
[----:B------:R-:W-:Y:S06]  /*0140*/  @!P0 BRA `(.L_x_1) ;  /* 0x0000000400808947 */ /* 0x000fec0003800000 */
[----:B------:R-:W-:-:S13]  /*0150*/  FSETP.NEU.AND P0, PT, |R0|, +INF , PT ;  /* 0x7f8000000000780b */ /* 0x000fda0003f0d200 */
[----:B------:R-:W-:Y:S01]  /*0160*/  @!P0 FMUL R6, RZ, R0 ;  /* 0x00000000ff068220 */ /* 0x000fe20000400000 */
[----:B------:R-:W-:Y:S01]  /*0170*/  @!P0 IMAD.MOV.U32 R3, RZ, RZ, RZ ;  /* 0x000000ffff038224 */ /* 0x000fe200078e00ff */
[----:B------:R-:W-:Y:S06]  /*0180*/  @!P0 BRA `(.L_x_1) ;  /* 0x0000000400708947 */ /* 0x000fec0003800000 */
[----:B------:R-:W-:Y:S01]  /*0190*/  IMAD.SHL.U32 R3, R0, 0x100, RZ ;  /* 0x0000010000037824 */ /* 0x000fe200078e00ff */
[----:B------:R-:W0:Y:S01]  /*01a0*/  LDCU.64 UR8, c[0x4][URZ] ;  /* 0x01000000ff0877ac */ /* 0x000e220008000a00 */
[----:B------:R-:W-:Y:S02]  /*01b0*/  IMAD.MOV.U32 R11, RZ, RZ, RZ ;  /* 0x000000ffff0b7224 */ /* 0x000fe400078e00ff */
[----:B------:R-:W-:Y:S01]  /*01c0*/  IMAD.MOV.U32 R8, RZ, RZ, RZ ;  /* 0x000000ffff087224 */ /* 0x000fe200078e00ff */
[----:B------:R-:W-:Y:S01]  /*01d0*/  LOP3.LUT R3, R3, 0x80000000, RZ, 0xfc, !PT ;  /* 0x8000000003037812 */ /* 0x000fe200078efcff */
[----:B------:R-:W-:Y:S01]  /*01e0*/  UMOV UR5, URZ ;  /* 0x000000ff00057c82 */ /* 0x000fe20008000000 */
[----:B------:R-:W-:-:S05]  /*01f0*/  UMOV UR4, URZ ;  /* 0x000000ff00047c82 */ /* 0x000fca0008000000 */
.L_x_2:
[----:B0-----:R-:W-:Y:S01]  /*0200*/  IMAD.U32 R6, RZ, RZ, UR8 ;  /* 0x00000008ff067e24 */ /* 0x001fe2000f8e00ff */
[----:B------:R-:W-:-:S05]  /*0210*/  MOV R7, UR9 ;  /* 0x0000000900077c02 */ /* 0x000fca0008000f00 */
[----:B------:R-:W2:Y:S01]  /*0220*/  LDG.E.CONSTANT R4, desc[UR6][R6.64] ;  /* 0x0000000606047981 */ /* 0x000ea2000c1e9900 */
[----:B------:R-:W-:Y:S01]  /*0230*/  UIADD3 UR4, UPT, UPT, UR4, 0x1, URZ ;  /* 0x0000000104047890 */ /* 0x000fe2000fffe0ff */
[C---:B------:R-:W-:Y:S01]  /*0240*/  ISETP.EQ.AND P0, PT, R8.reuse, RZ, PT ;  /* 0x000000ff0800720c */ /* 0x040fe20003f02270 */
[----:B------:R-:W-:Y:S01]  /*0250*/  UIADD3 UR8, UP1, UPT, UR8, 0x4, URZ ;  /* 0x0000000408087890 */ /* 0x000fe2000ff3e0ff */
[C---:B------:R-:W-:Y:S01]  /*0260*/  ISETP.EQ.AND P1, PT, R8.reuse, 0x4, PT ;  /* 0x000000040800780c */ /* 0x040fe20003f22270 */
[----:B------:R-:W-:Y:S01]  /*0270*/  UISETP.NE.AND UP0, UPT, UR4, 0x6, UPT ;  /* 0x000000060400788c */ /* 0x000fe2000bf05270 */
[C---:B------:R-:W-:Y:S01]  /*0280*/  ISETP.EQ.AND P2, PT, R8.reuse, 0x8, PT ;  /* 0x000000080800780c */ /* 0x040fe20003f42270 */
[----:B------:R-:W-:Y:S01]  /*0290*/  UIADD3.X UR9, UPT, UPT, URZ, UR9, URZ, UP1, !UPT ;  /* 0x00000009ff097290 */ /* 0x000fe20008ffe4ff */
[C---:B------:R-:W-:Y:S02]  /*02a0*/  ISETP.EQ.AND P3, PT, R8.reuse, 0xc, PT ;  /* 0x0000000c0800780c */ /* 0x040fe40003f62270 */
[----:B------:R-:W-:-:S02]  /*02b0*/  ISETP.EQ.AND P4, PT, R8, 0x10, PT ;  /* 0x000000100800780c */ /* 0x000fc40003f82270 */
[C---:B------:R-:W-:Y:S01]  /*02c0*/  ISETP.EQ.AND P5, PT, R8.reuse, 0x14, PT ;  /* 0x000000140800780c */ /* 0x040fe20003fa2270 */
[----:B------:R-:W-:Y:S02]  /*02d0*/  VIADD R8, R8, 0x4 ;  /* 0x0000000408087836 */ /* 0x000fe40000000000 */
[----:B--2---:R-:W-:-:S03]  /*02e0*/  IMAD.WIDE.U32 R4, R4, R3, RZ ;  /* 0x0000000304047225 */ /* 0x004fc600078e00ff */
[----:B------:R-:W-:-:S04]  /*02f0*/  IADD3 R4, P6, PT, R4, R11, RZ ;  /* 0x0000000b04047210 */ /* 0x000fc80007fde0ff */
[----:B------:R-:W-:Y:S01]  /*0300*/  IADD3.X R11, PT, PT, R5, UR5, RZ, P6, !PT ;  /* 0x00000005050b7c10 */ /* 0x000fe2000b7fe4ff */
[--C-:B------:R-:W-:Y:S01]  /*0310*/  @P0 IMAD.MOV.U32 R9, RZ, RZ, R4.reuse ;  /* 0x000000ffff090224 */ /* 0x100fe200078e0004 */
[----:B------:R-:W-:Y:S01]  /*0320*/  @P4 MOV R14, R4 ;  /* 0x00000004000e4202 */ /* 0x000fe20000000f00 */
[--C-:B------:R-:W-:Y:S02]  /*0330*/  @P1 IMAD.MOV.U32 R10, RZ, RZ, R4.reuse ;  /* 0x000000ffff0a1224 */ /* 0x100fe400078e0004 */
[--C-:B------:R-:W-:Y:S02]  /*0340*/  @P2 IMAD.MOV.U32 R12, RZ, RZ, R4.reuse ;  /* 0x000000ffff0c2224 */ /* 0x100fe400078e0004 */
[--C-:B------:R-:W-:Y:S02]  /*0350*/  @P3 IMAD.MOV.U32 R13, RZ, RZ, R4.reuse ;  /* 0x000000ffff0d3224 */ /* 0x100fe400078e0004 */
[----:B------:R-:W-:Y:S01]  /*0360*/  @P5 IMAD.MOV.U32 R15, RZ, RZ, R4 ;  /* 0x000000ffff0f5224 */ /* 0x000fe200078e0004 */
[----:B------:R-:W-:Y:S06]  /*0370*/  BRA.U UP0, `(.L_x_2) ;  /* 0xfffffffd00a07547 */ /* 0x000fec000b83ffff */
[----:B------:R-:W-:Y:S01]  /*0380*/  SHF.R.U32.HI R3, RZ, 0x17, R0 ;  /* 0x00000017ff037819 */ /* 0x000fe20000011600 */
[----:B------:R-:W-:Y:S03]  /*0390*/  BSSY.RECONVERGENT B1, `(.L_x_3) ;  /* 0x0000029000017945 */ /* 0x000fe60003800200 */
[C---:B------:R-:W-:Y:S02]  /*03a0*/  LOP3.LUT R4, R3.reuse, 0xe0, RZ, 0xc0, !PT ;  /* 0x000000e003047812 */ /* 0x040fe400078ec0ff */
[----:B------:R-:W-:-:S03]  /*03b0*/  LOP3.LUT P6, RZ, R3, 0x1f, RZ, 0xc0, !PT ;  /* 0x0000001f03ff7812 */ /* 0x000fc600078cc0ff */
[----:B------:R-:W-:-:S05]  /*03c0*/  VIADD R4, R4, 0xffffff80 ;  /* 0xffffff8004047836 */ /* 0x000fca0000000000 */
[----:B------:R-:W-:-:S05]  /*03d0*/  SHF.R.U32.HI R4, RZ, 0x5, R4 ;  /* 0x00000005ff047819 */ /* 0x000fca0000011604 */
[----:B------:R-:W-:-:S05]  /*03e0*/  IMAD.U32 R6, R4, -0x4, RZ ;  /* 0xfffffffc04067824 */ /* 0x000fca00078e00ff */
[C---:B------:R-:W-:Y:S02]  /*03f0*/  ISETP.EQ.AND P3, PT, R6.reuse, -0x18, PT ;  /* 0xffffffe80600780c */ /* 0x040fe40003f62270 */
[C---:B------:R-:W-:Y:S02]  /*0400*/  ISETP.EQ.AND P4, PT, R6.reuse, -0x14, PT ;  /* 0xffffffec0600780c */ /* 0x040fe40003f82270 */
[C---:B------:R-:W-:Y:S02]  /*0410*/  ISETP.EQ.AND P2, PT, R6.reuse, -0x10, PT ;  /* 0xfffffff00600780c */ /* 0x040fe40003f42270 */
[C---:B------:R-:W-:Y:S02]  /*0420*/  ISETP.EQ.AND P1, PT, R6.reuse, -0xc, PT ;  /* 0xfffffff40600780c */ /* 0x040fe40003f22270 */
[C---:B------:R-:W-:Y:S02]  /*0430*/  ISETP.EQ.AND P0, PT, R6.reuse, -0x8, PT ;  /* 0xfffffff80600780c */ /* 0x040fe40003f02270 */
[----:B------:R-:W-:-:S03]  /*0440*/  ISETP.EQ.AND P5, PT, R6, RZ, PT ;  /* 0x000000ff0600720c */ /* 0x000fc60003fa2270 */
[----:B------:R-:W-:Y:S02]  /*0450*/  @P3 MOV R4, R9 ;  /* 0x0000000900043202 */ /* 0x000fe40000000f00 */
[C---:B------:R-:W-:Y:S01]  /*0460*/  ISETP.EQ.AND P3, PT, R6.reuse, -0x4, PT ;  /* 0xfffffffc0600780c */ /* 0x040fe20003f62270 */
[----:B------:R-:W-:Y:S02]  /*0470*/  @P4 IMAD.MOV.U32 R5, RZ, RZ, R9 ;  /* 0x000000ffff054224 */ /* 0x000fe400078e0009 */
[----:B------:R-:W-:Y:S01]  /*0480*/  @P4 IMAD.MOV.U32 R4, RZ, RZ, R10 ;  /* 0x000000ffff044224 */ /* 0x000fe200078e000a */
[----:B------:R-:W-:Y:S01]  /*0490*/  ISETP.EQ.AND P4, PT, R6, 0x4, PT ;  /* 0x000000040600780c */ /* 0x000fe20003f82270 */
[----:B------:R-:W-:Y:S02]  /*04a0*/  @P2 IMAD.MOV.U32 R4, RZ, RZ, R12 ;  /* 0x000000ffff042224 */ /* 0x000fe400078e000c */
[----:B------:R-:W-:Y:S02]  /*04b0*/  @P1 IMAD.MOV.U32 R4, RZ, RZ, R13 ;  /* 0x000000ffff041224 */ /* 0x000fe400078e000d */
[----:B------:R-:W-:-:S02]  /*04c0*/  @P0 IMAD.MOV.U32 R4, RZ, RZ, R14 ;  /* 0x000000ffff040224 */ /* 0x000fc400078e000e */
[----:B------:R-:W-:Y:S01]  /*04d0*/  @P2 IMAD.MOV.U32 R5, RZ, RZ, R10 ;  /* 0x000000ffff052224 */ /* 0x000fe200078e000a */
[----:B------:R-:W-:Y:S01]  /*04e0*/  @P1 MOV R5, R12 ;  /* 0x0000000c00051202 */ /* 0x000fe20000000f00 */
[----:B------:R-:W-:Y:S01]  /*04f0*/  @P0 IMAD.MOV.U32 R5, RZ, RZ, R13 ;  /* 0x000000ffff050224 */ /* 0x000fe200078e000d */
[----:B------:R-:W-:Y:S01]  /*0500*/  @P3 MOV R4, R15 ;  /* 0x0000000f00043202 */ /* 0x000fe20000000f00 */
[----:B------:R-:W-:Y:S02]  /*0510*/  @P5 IMAD.MOV.U32 R4, RZ, RZ, R11 ;  /* 0x000000ffff045224 */ /* 0x000fe400078e000b */
[----:B------:R-:W-:Y:S02]  /*0520*/  @P3 IMAD.MOV.U32 R5, RZ, RZ, R14 ;  /* 0x000000ffff053224 */ /* 0x000fe400078e000e */
[----:B------:R-:W-:Y:S02]  /*0530*/  @P5 IMAD.MOV.U32 R5, RZ, RZ, R15 ;  /* 0x000000ffff055224 */ /* 0x000fe400078e000f */
[----:B------:R-:W-:-:S02]  /*0540*/  @P4 IMAD.MOV.U32 R5, RZ, RZ, R11 ;  /* 0x000000ffff054224 */ /* 0x000fc400078e000b */
[----:B------:R-:W-:Y:S01]  /*0550*/  IMAD.MOV.U32 R8, RZ, RZ, R4 ;  /* 0x000000ffff087224 */ /* 0x000fe200078e0004 */
[----:B------:R-:W-:Y:S06]  /*0560*/  @!P6 BRA `(.L_x_4) ;  /* 0x00000000002ce947 */ /* 0x000fec0003800000 */
[----:B------:R-:W-:Y:S01]  /*0570*/  @P2 MOV R4, R9 ;  /* 0x0000000900042202 */ /* 0x000fe20000000f00 */
[----:B------:R-:W-:Y:S01]  /*0580*/  @P1 IMAD.MOV.U32 R4, RZ, RZ, R10 ;  /* 0x000000ffff041224 */ /* 0x000fe200078e000a */
[----:B------:R-:W-:Y:S01]  /*0590*/  LOP3.LUT R3, R3, 0x1f, RZ, 0xc0, !PT ;  /* 0x0000001f03037812 */ /* 0x000fe200078ec0ff */
[----:B------:R-:W-:Y:S01]  /*05a0*/  @P0 IMAD.MOV.U32 R4, RZ, RZ, R12 ;  /* 0x000000ffff040224 */ /* 0x000fe200078e000c */
[----:B------:R-:W-:Y:S01]  /*05b0*/  ISETP.EQ.AND P0, PT, R6, 0x8, PT ;  /* 0x000000080600780c */ /* 0x000fe20003f02270 */
[----:B------:R-:W-:Y:S01]  /*05c0*/  @P3 IMAD.MOV.U32 R4, RZ, RZ, R13 ;  /* 0x000000ffff043224 */ /* 0x000fe200078e000d */
[----:B------:R-:W-:Y:S01]  /*05d0*/  SHF.L.W.U32.HI R8, R5, R3, R8 ;  /* 0x0000000305087219 */ /* 0x000fe20000010e08 */
[----:B------:R-:W-:Y:S01]  /*05e0*/  @P5 IMAD.MOV.U32 R4, RZ, RZ, R14 ;  /* 0x000000ffff045224 */ /* 0x000fe200078e000e */
[----:B------:R-:W-:-:S09]  /*05f0*/  @P4 MOV R4, R15 ;  /* 0x0000000f00044202 */ /* 0x000fd20000000f00 */
[----:B------:R-:W-:-:S05]  /*0600*/  @P0 IMAD.MOV.U32 R4, RZ, RZ, R11 ;  /* 0x000000ffff040224 */ /* 0x000fca00078e000b */
[----:B------:R-:W-:-:S07]  /*0610*/  SHF.L.W.U32.HI R5, R4, R3, R5 ;  /* 0x0000000304057219 */ /* 0x000fce0000010e05 */
.L_x_4:
[----:B------:R-:W-:Y:S05]  /*0620*/  BSYNC.RECONVERGENT B1 ;  /* 0x0000000000017941 */ /* 0x000fea0003800200 */
.L_x_3:
[C---:B------:R-:W-:Y:S01]  /*0630*/  SHF.L.W.U32.HI R9, R5.reuse, 0x2, R8 ;  /* 0x0000000205097819 */ /* 0x040fe20000010e08 */
[----:B------:R-:W-:Y:S01]  /*0640*/  IMAD.SHL.U32 R5, R5, 0x4, RZ ;  /* 0x0000000405057824 */ /* 0x000fe200078e00ff */
[----:B------:R-:W-:Y:S01]  /*0650*/  UMOV UR4, 0x54442d19 ;  /* 0x54442d1900047882 */ /* 0x000fe20000000000 */
[----:B------:R-:W-:Y:S01]  /*0660*/  UMOV UR5, 0x3bf921fb ;  /* 0x3bf921fb00057882 */ /* 0x000fe20000000000 */
[----:B------:R-:W-:Y:S02]  /*0670*/  SHF.R.S32.HI R4, RZ, 0x1f, R9 ;  /* 0x0000001fff047819 */ /* 0x000fe40000011409 */
[----:B------:R-:W-:Y:S02]  /*0680*/  ISETP.GE.AND P0, PT, R0, RZ, PT ;  /* 0x000000ff0000720c */ /* 0x000fe40003f06270 */
[C---:B------:R-:W-:Y:S02]  /*0690*/  LOP3.LUT R6, R4.reuse, R5, RZ, 0x3c, !PT ;  /* 0x0000000504067212 */ /* 0x040fe400078e3cff */
[----:B------:R-:W-:-:S02]  /*06a0*/  LOP3.LUT R7, R4, R9, RZ, 0x3c, !PT ;  /* 0x0000000904077212 */ /* 0x000fc400078e3cff */
[----:B------:R-:W-:Y:S02]  /*06b0*/  SHF.R.U32.HI R3, RZ, 0x1e, R8 ;  /* 0x0000001eff037819 */ /* 0x000fe40000011608 */
[----:B------:R-:W0:Y:S01]  /*06c0*/  I2F.F64.S64 R4, R6 ;  /* 0x0000000600047312 */ /* 0x000e220000301c00 */
[C---:B------:R-:W-:Y:S02]  /*06d0*/  LOP3.LUT R0, R9.reuse, R0, RZ, 0x3c, !PT ;  /* 0x0000000009007212 */ /* 0x040fe400078e3cff */
[----:B------:R-:W-:Y:S02]  /*06e0*/  LEA.HI R3, R9, R3, RZ, 0x1 ;  /* 0x0000000309037211 */ /* 0x000fe400078f08ff */
[----:B------:R-:W-:-:S03]  /*06f0*/  ISETP.GE.AND P1, PT, R0, RZ, PT ;  /* 0x000000ff0000720c */ /* 0x000fc60003f26270 */
[----:B------:R-:W-:-:S04]  /*0700*/  IMAD.MOV R0, RZ, RZ, -R3 ;  /* 0x000000ffff007224 */ /* 0x000fc800078e0a03 */
[----:B------:R-:W-:Y:S01]  /*0710*/  @!P0 IMAD.MOV.U32 R3, RZ, RZ, R0 ;  /* 0x000000ffff038224 */ /* 0x000fe200078e0000 */
[----:B0-----:R-:W-:-:S10]  /*0720*/  DMUL R4, R4, UR4 ;  /* 0x0000000404047c28 */ /* 0x001fd40008000000 */
[----:B------:R-:W0:Y:S02]  /*0730*/  F2F.F32.F64 R4, R4 ;  /* 0x0000000400047310 */ /* 0x000e240000301000 */
[----:B0-----:R-:W-:-:S07]  /*0740*/  FSEL R6, -R4, R4, !P1 ;  /* 0x0000000404067208 */ /* 0x001fce0004800100 */
.L_x_1:
[----:B------:R-:W-:Y:S05]  /*0750*/  BSYNC.RECONVERGENT B0 ;  /* 0x0000000000007941 */ /* 0x000fea0003800200 */
.L_x_0:
[----:B------:R-:W-:Y:S01]  /*0760*/  MOV R0, 0x37cbac00 ;  /* 0x37cbac0000007802 */ /* 0x000fe20000000f00 */
[----:B------:R-:W-:Y:S01]  /*0770*/  FMUL R7, R6, R6 ;  /* 0x0000000606077220 */ /* 0x000fe20000400000 */
[----:B------:R-:W-:Y:S01]  /*0780*/  LOP3.LUT R8, R3, 0x1, RZ, 0xc0, !PT ;  /* 0x0000000103087812 */ /* 0x000fe200078ec0ff */
[----:B------:R-:W0:Y:S01]  /*0790*/  LDC.64 R4, c[0x0][0x388] ;  /* 0x0000e200ff047b82 */ /* 0x000e220000000a00 */
[----:B------:R-:W-:Y:S02]  /*07a0*/  IMAD.MOV.U32 R9, RZ, RZ, 0x3effffff ;  /* 0x3effffffff097424 */ /* 0x000fe400078e00ff */
[----:B------:R-:W-:Y:S01]  /*07b0*/  FFMA R0, R7, R0, -0.0013887860113754868507 ;  /* 0xbab607ed07007423 */ /* 0x000fe20000000000 */
[----:B------:R-:W-:Y:S01]  /*07c0*/  ISETP.NE.U32.AND P0, PT, R8, 0x1, PT ;  /* 0x000000010800780c */ /* 0x000fe20003f05070 */
[----:B------:R-:W-:Y:S01]  /*07d0*/  IMAD.MOV.U32 R8, RZ, RZ, 0x3d2aaabb ;  /* 0x3d2aaabbff087424 */ /* 0x000fe200078e00ff */
[----:B------:R-:W-:Y:S02]  /*07e0*/  LOP3.LUT P1, RZ, R3, 0x2, RZ, 0xc0, !PT ;  /* 0x0000000203ff7812 */ /* 0x000fe4000782c0ff */
[----:B------:R-:W-:-:S02]  /*07f0*/  FSEL R0, R0, -0.00019574658654164522886, !P0 ;  /* 0xb94d415300007808 */ /* 0x000fc40004000000 */
[----:B------:R-:W-:Y:S02]  /*0800*/  FSEL R8, R8, 0.0083327032625675201416, !P0 ;  /* 0x3c0885e408087808 */ /* 0x000fe40004000000 */
[----:B------:R-:W-:-:S03]  /*0810*/  FSEL R3, -R9, -0.16666662693023681641, !P0 ;  /* 0xbe2aaaa809037808 */ /* 0x000fc60004000100 */
[----:B------:R-:W-:Y:S01]  /*0820*/  FFMA R8, R7, R0, R8 ;  /* 0x0000000007087223 */ /* 0x000fe20000000008 */
[----:B------:R-:W-:-:S03]  /*0830*/  FSEL R0, R6, 1, P0 ;  /* 0x3f80000006007808 */ /* 0x000fc60000000000 */
[C---:B------:R-:W-:Y:S02]  /*0840*/  FFMA R3, R7.reuse, R8, R3 ;  /* 0x0000000807037223 */ /* 0x040fe40000000003 */
[----:B------:R-:W-:-:S04]  /*0850*/  FFMA R7, R7, R0, RZ ;  /* 0x0000000007077223 */ /* 0x000fc800000000ff */
[----:B------:R-:W-:Y:S01]  /*0860*/  FFMA R3, R7, R3, R0 ;  /* 0x0000000307037223 */ /* 0x000fe20000000000 */
[----:B0-----:R-:W-:-:S04]  /*0870*/  IMAD.WIDE R4, R2, 0x4, R4 ;  /* 0x0000000402047825 */ /* 0x001fc800078e0204 */
[----:B------:R-:W-:-:S05]  /*0880*/  @P1 FADD R3, RZ, -R3 ;  /* 0x80000003ff031221 */ /* 0x000fca0000000000 */
[----:B------:R-:W-:Y:S01]  /*0890*/  STG.E desc[UR6][R4.64], R3 ;  /* 0x0000000304007986 */ /* 0x000fe2000c101906 */
[----:B------:R-:W-:Y:S05]  /*08a0*/  EXIT ;  /* 0x000000000000794d */ /* 0x000fea0003800000 */
.L_x_5:
[----:B------:R-:W-:-:S00]  /*08b0*/  BRA `(.L_x_5) ;  /* 0xfffffffc00fc7947 */ /* 0x000fc0000383ffff */
[----:B------:R-:W-:-:S00]  /*08c0*/  NOP ;  /* 0x0000000000007918 */ /* 0x000fc00000000000 */
        /* <DEDUP_REMOVED lines=11> */
.L_x_6:


//--------------------- .nv.global.init           --------------------------
	.section	.nv.global.init,"aw",@progbits
	.align	4
.nv.global.init:
	.type		__cudart_i2opi_f,@object
	.size		__cudart_i2opi_f,(.L_0 - __cudart_i2opi_f)
__cudart_i2opi_f:
        /*0000*/ 	.byte	0x41, 0x90, 0x43, 0x3c, 0x99, 0x95, 0x62, 0xdb, 0xc0, 0xdd, 0x34, 0xf5, 0xd1, 0x57, 0x27, 0xfc
        /*0010*/ 	.byte	0x29, 0x15, 0x44, 0x4e, 0x6e, 0x83, 0xf9, 0xa2
.L_0:


//--------------------- .nv.shared.reserved.0     --------------------------
	.section	.nv.shared.reserved.0,"aw",@nobits
	.weak		__nv_reservedSMEM_offset_0_alias
	.size		__nv_reservedSMEM_offset_0_alias, 0, 64
	.other		__nv_reservedSMEM_offset_0_alias,@"STO_CUDA_RESERVED_SHARED STV_DEFAULT"
__nv_reservedSMEM_offset_0_alias:
	.zero		0
	.zero		64


//--------------------- .nv.constant0._Z10sinfKernelPKfPfi --------------------------
	.section	.nv.constant0._Z10sinfKernelPKfPfi,"a",@progbits
	.sectionflags	@""
	.align	4
.nv.constant0._Z10sinfKernelPKfPfi:
	.zero		916


//--------------------- SYMBOLS --------------------------

	.type		.nv.reservedSmem.offset0,@object
	.size		.nv.reservedSmem.offset0,0x4
